//
// Generated by NVIDIA NVVM Compiler
//
// Compiler Build ID: CL-36424714
// Cuda compilation tools, release 13.0, V13.0.88
// Based on NVVM 20.0.0
//

.version 9.0
.target sm_100
.address_size 64

	// .globl	_ZN7kernels9vectorAddEPiS0_S0_i

.visible .entry _ZN7kernels9vectorAddEPiS0_S0_i(
	.param .u64 .ptr .align 1 _ZN7kernels9vectorAddEPiS0_S0_i_param_0,
	.param .u64 .ptr .align 1 _ZN7kernels9vectorAddEPiS0_S0_i_param_1,
	.param .u64 .ptr .align 1 _ZN7kernels9vectorAddEPiS0_S0_i_param_2,
	.param .u32 _ZN7kernels9vectorAddEPiS0_S0_i_param_3
)
{
	.reg .pred 	%p<3>;
	.reg .b32 	%r<14>;
	.reg .b64 	%rd<11>;

	ld.param.u64 	%rd4, [_ZN7kernels9vectorAddEPiS0_S0_i_param_0];
	ld.param.u64 	%rd5, [_ZN7kernels9vectorAddEPiS0_S0_i_param_1];
	ld.param.u64 	%rd6, [_ZN7kernels9vectorAddEPiS0_S0_i_param_2];
	ld.param.u32 	%r6, [_ZN7kernels9vectorAddEPiS0_S0_i_param_3];
	mov.u32 	%r7, %tid.x;
	mov.u32 	%r8, %ctaid.x;
	mov.u32 	%r1, %ntid.x;
	mad.lo.s32 	%r13, %r8, %r1, %r7;
	setp.ge.s32 	%p1, %r13, %r6;
	@%p1 bra 	$L__BB0_3;
	mov.u32 	%r9, %nctaid.x;
	mul.lo.s32 	%r3, %r1, %r9;
	cvta.to.global.u64 	%rd1, %rd4;
	cvta.to.global.u64 	%rd2, %rd5;
	cvta.to.global.u64 	%rd3, %rd6;
$L__BB0_2:
	mul.wide.s32 	%rd7, %r13, 4;
	add.s64 	%rd8, %rd1, %rd7;
	ld.global.u32 	%r10, [%rd8];
	add.s64 	%rd9, %rd2, %rd7;
	ld.global.u32 	%r11, [%rd9];
	add.s32 	%r12, %r11, %r10;
	add.s64 	%rd10, %rd3, %rd7;
	st.global.u32 	[%rd10], %r12;
	add.s32 	%r13, %r13, %r3;
	setp.lt.s32 	%p2, %r13, %r6;
	@%p2 bra 	$L__BB0_2;
$L__BB0_3:
	ret;

}
	// .globl	_ZN7kernels11vectorInAddEPiS0_i
.visible .entry _ZN7kernels11vectorInAddEPiS0_i(
	.param .u64 .ptr .align 1 _ZN7kernels11vectorInAddEPiS0_i_param_0,
	.param .u64 .ptr .align 1 _ZN7kernels11vectorInAddEPiS0_i_param_1,
	.param .u32 _ZN7kernels11vectorInAddEPiS0_i_param_2
)
{
	.reg .pred 	%p<3>;
	.reg .b32 	%r<14>;
	.reg .b64 	%rd<8>;

	ld.param.u64 	%rd3, [_ZN7kernels11vectorInAddEPiS0_i_param_0];
	ld.param.u64 	%rd4, [_ZN7kernels11vectorInAddEPiS0_i_param_1];
	ld.param.u32 	%r6, [_ZN7kernels11vectorInAddEPiS0_i_param_2];
	mov.u32 	%r7, %tid.x;
	mov.u32 	%r8, %ctaid.x;
	mov.u32 	%r1, %ntid.x;
	mad.lo.s32 	%r13, %r8, %r1, %r7;
	setp.ge.s32 	%p1, %r13, %r6;
	@%p1 bra 	$L__BB1_3;
	mov.u32 	%r9, %nctaid.x;
	mul.lo.s32 	%r3, %r1, %r9;
	cvta.to.global.u64 	%rd1, %rd3;
	cvta.to.global.u64 	%rd2, %rd4;
$L__BB1_2:
	mul.wide.s32 	%rd5, %r13, 4;
	add.s64 	%rd6, %rd1, %rd5;
	ld.global.u32 	%r10, [%rd6];
	add.s64 	%rd7, %rd2, %rd5;
	ld.global.u32 	%r11, [%rd7];
	add.s32 	%r12, %r11, %r10;
	st.global.u32 	[%rd6], %r12;
	add.s32 	%r13, %r13, %r3;
	setp.lt.s32 	%p2, %r13, %r6;
	@%p2 bra 	$L__BB1_2;
$L__BB1_3:
	ret;

}
	// .globl	_ZN7kernels9vectorSubEPiS0_S0_i
.visible .entry _ZN7kernels9vectorSubEPiS0_S0_i(
	.param .u64 .ptr .align 1 _ZN7kernels9vectorSubEPiS0_S0_i_param_0,
	.param .u64 .ptr .align 1 _ZN7kernels9vectorSubEPiS0_S0_i_param_1,
	.param .u64 .ptr .align 1 _ZN7kernels9vectorSubEPiS0_S0_i_param_2,
	.param .u32 _ZN7kernels9vectorSubEPiS0_S0_i_param_3
)
{
	.reg .pred 	%p<3>;
	.reg .b32 	%r<14>;
	.reg .b64 	%rd<11>;

	ld.param.u64 	%rd4, [_ZN7kernels9vectorSubEPiS0_S0_i_param_0];
	ld.param.u64 	%rd5, [_ZN7kernels9vectorSubEPiS0_S0_i_param_1];
	ld.param.u64 	%rd6, [_ZN7kernels9vectorSubEPiS0_S0_i_param_2];
	ld.param.u32 	%r6, [_ZN7kernels9vectorSubEPiS0_S0_i_param_3];
	mov.u32 	%r7, %tid.x;
	mov.u32 	%r8, %ctaid.x;
	mov.u32 	%r1, %ntid.x;
	mad.lo.s32 	%r13, %r8, %r1, %r7;
	setp.ge.s32 	%p1, %r13, %r6;
	@%p1 bra 	$L__BB2_3;
	mov.u32 	%r9, %nctaid.x;
	mul.lo.s32 	%r3, %r1, %r9;
	cvta.to.global.u64 	%rd1, %rd4;
	cvta.to.global.u64 	%rd2, %rd5;
	cvta.to.global.u64 	%rd3, %rd6;
$L__BB2_2:
	mul.wide.s32 	%rd7, %r13, 4;
	add.s64 	%rd8, %rd1, %rd7;
	ld.global.u32 	%r10, [%rd8];
	add.s64 	%rd9, %rd2, %rd7;
	ld.global.u32 	%r11, [%rd9];
	sub.s32 	%r12, %r10, %r11;
	add.s64 	%rd10, %rd3, %rd7;
	st.global.u32 	[%rd10], %r12;
	add.s32 	%r13, %r13, %r3;
	setp.lt.s32 	%p2, %r13, %r6;
	@%p2 bra 	$L__BB2_2;
$L__BB2_3:
	ret;

}
	// .globl	_ZN7kernels11vectorInSubEPiS0_i
.visible .entry _ZN7kernels11vectorInSubEPiS0_i(
	.param .u64 .ptr .align 1 _ZN7kernels11vectorInSubEPiS0_i_param_0,
	.param .u64 .ptr .align 1 _ZN7kernels11vectorInSubEPiS0_i_param_1,
	.param .u32 _ZN7kernels11vectorInSubEPiS0_i_param_2
)
{
	.reg .pred 	%p<3>;
	.reg .b32 	%r<14>;
	.reg .b64 	%rd<8>;

	ld.param.u64 	%rd3, [_ZN7kernels11vectorInSubEPiS0_i_param_0];
	ld.param.u64 	%rd4, [_ZN7kernels11vectorInSubEPiS0_i_param_1];
	ld.param.u32 	%r6, [_ZN7kernels11vectorInSubEPiS0_i_param_2];
	mov.u32 	%r7, %tid.x;
	mov.u32 	%r8, %ctaid.x;
	mov.u32 	%r1, %ntid.x;
	mad.lo.s32 	%r13, %r8, %r1, %r7;
	setp.ge.s32 	%p1, %r13, %r6;
	@%p1 bra 	$L__BB3_3;
	mov.u32 	%r9, %nctaid.x;
	mul.lo.s32 	%r3, %r1, %r9;
	cvta.to.global.u64 	%rd1, %rd3;
	cvta.to.global.u64 	%rd2, %rd4;
$L__BB3_2:
	mul.wide.s32 	%rd5, %r13, 4;
	add.s64 	%rd6, %rd1, %rd5;
	ld.global.u32 	%r10, [%rd6];
	add.s64 	%rd7, %rd2, %rd5;
	ld.global.u32 	%r11, [%rd7];
	sub.s32 	%r12, %r10, %r11;
	st.global.u32 	[%rd6], %r12;
	add.s32 	%r13, %r13, %r3;
	setp.lt.s32 	%p2, %r13, %r6;
	@%p2 bra 	$L__BB3_2;
$L__BB3_3:
	ret;

}
	// .globl	_ZN7kernels9transposeEPiS0_ii
.visible .entry _ZN7kernels9transposeEPiS0_ii(
	.param .u64 .ptr .align 1 _ZN7kernels9transposeEPiS0_ii_param_0,
	.param .u64 .ptr .align 1 _ZN7kernels9transposeEPiS0_ii_param_1,
	.param .u32 _ZN7kernels9transposeEPiS0_ii_param_2,
	.param .u32 _ZN7kernels9transposeEPiS0_ii_param_3
)
{
	.reg .b32 	%r<10>;
	.reg .b64 	%rd<9>;

	ld.param.u64 	%rd1, [_ZN7kernels9transposeEPiS0_ii_param_0];
	ld.param.u64 	%rd2, [_ZN7kernels9transposeEPiS0_ii_param_1];
	ld.param.u32 	%r1, [_ZN7kernels9transposeEPiS0_ii_param_2];
	ld.param.u32 	%r2, [_ZN7kernels9transposeEPiS0_ii_param_3];
	cvta.to.global.u64 	%rd3, %rd2;
	cvta.to.global.u64 	%rd4, %rd1;
	mov.u32 	%r3, %tid.x;
	mul.lo.s32 	%r4, %r2, %r3;
	mul.lo.s32 	%r5, %r2, %r1;
	rem.u32 	%r6, %r4, %r5;
	div.u32 	%r7, %r3, %r1;
	add.s32 	%r8, %r7, %r6;
	mul.wide.u32 	%rd5, %r8, 4;
	add.s64 	%rd6, %rd4, %rd5;
	ld.global.u32 	%r9, [%rd6];
	mul.wide.u32 	%rd7, %r3, 4;
	add.s64 	%rd8, %rd3, %rd7;
	st.global.u32 	[%rd8], %r9;
	ret;

}


// ===== COMPILED SASS (sm_100) =====

	.target	sm_100

	.elftype	@"ET_EXEC"


//--------------------- .note.nv.tkinfo           --------------------------
	.section	.note.nv.tkinfo,"",@"SHT_NOTE"
	.sectionflags	@"SHF_NOTE_NV_TKINFO"
	.tkinfo
        /*0018*/ 	.word	0x00000002
        /*0030*/ 	.string	""
        /*0030*/ 	.string	"ptxas"
        /*0030*/ 	.string	"Cuda compilation tools, release 13.0, V13.0.88"
        /*0030*/ 	.string	"Build cuda_13.0.r13.0/compiler.36424714_0"
        /*0030*/ 	.string	"-arch sm_100 -m 64 "



//--------------------- .note.nv.cuinfo           --------------------------
	.section	.note.nv.cuinfo,"",@"SHT_NOTE"
	.sectionflags	@"SHF_NOTE_NV_CUINFO"
        /*0018*/ 	.short	0x0002
        /*001a*/ 	.short	0x0064
        /*001c*/ 	.short	0x0082
	.zero		2


//--------------------- .nv.info                  --------------------------
	.section	.nv.info,"",@"SHT_CUDA_INFO"
	.align	4


	//----- nvinfo : EIATTR_REGCOUNT
	.align		4
        /*0000*/ 	.byte	0x04, 0x2f
        /*0002*/ 	.short	(.L_1 - .L_0)
	.align		4
.L_0:
        /*0004*/ 	.word	index@(_ZN7kernels9vectorAddEPiS0_S0_i)
        /*0008*/ 	.word	0x00000014


	//----- nvinfo : EIATTR_FRAME_SIZE
	.align		4
.L_1:
        /*000c*/ 	.byte	0x04, 0x11
        /*000e*/ 	.short	(.L_3 - .L_2)
	.align		4
.L_2:
        /*0010*/ 	.word	index@(_ZN7kernels9vectorAddEPiS0_S0_i)
        /*0014*/ 	.word	0x00000000


	//----- nvinfo : EIATTR_REGCOUNT
	.align		4
.L_3:
        /*0018*/ 	.byte	0x04, 0x2f
        /*001a*/ 	.short	(.L_5 - .L_4)
	.align		4
.L_4:
        /*001c*/ 	.word	index@(_ZN7kernels11vectorInAddEPiS0_i)
        /*0020*/ 	.word	0x00000010


	//----- nvinfo : EIATTR_FRAME_SIZE
	.align		4
.L_5:
        /*0024*/ 	.byte	0x04, 0x11
        /*0026*/ 	.short	(.L_7 - .L_6)
	.align		4
.L_6:
        /*0028*/ 	.word	index@(_ZN7kernels11vectorInAddEPiS0_i)
        /*002c*/ 	.word	0x00000000


	//----- nvinfo : EIATTR_REGCOUNT
	.align		4
.L_7:
        /*0030*/ 	.byte	0x04, 0x2f
        /*0032*/ 	.short	(.L_9 - .L_8)
	.align		4
.L_8:
        /*0034*/ 	.word	index@(_ZN7kernels9vectorSubEPiS0_S0_i)
        /*0038*/ 	.word	0x00000014


	//----- nvinfo : EIATTR_FRAME_SIZE
	.align		4
.L_9:
        /*003c*/ 	.byte	0x04, 0x11
        /*003e*/ 	.short	(.L_11 - .L_10)
	.align		4
.L_10:
        /*0040*/ 	.word	index@(_ZN7kernels9vectorSubEPiS0_S0_i)
        /*0044*/ 	.word	0x00000000


	//----- nvinfo : EIATTR_REGCOUNT
	.align		4
.L_11:
        /*0048*/ 	.byte	0x04, 0x2f
        /*004a*/ 	.short	(.L_13 - .L_12)
	.align		4
.L_12:
        /*004c*/ 	.word	index@(_ZN7kernels11vectorInSubEPiS0_i)
        /*0050*/ 	.word	0x00000010


	//----- nvinfo : EIATTR_FRAME_SIZE
	.align		4
.L_13:
        /*0054*/ 	.byte	0x04, 0x11
        /*0056*/ 	.short	(.L_15 - .L_14)
	.align		4
.L_14:
        /*0058*/ 	.word	index@(_ZN7kernels11vectorInSubEPiS0_i)
        /*005c*/ 	.word	0x00000000


	//----- nvinfo : EIATTR_REGCOUNT
	.align		4
.L_15:
        /*0060*/ 	.byte	0x04, 0x2f
        /*0062*/ 	.short	(.L_17 - .L_16)
	.align		4
.L_16:
        /*0064*/ 	.word	index@(_ZN7kernels9transposeEPiS0_ii)
        /*0068*/ 	.word	0x0000000c


	//----- nvinfo : EIATTR_FRAME_SIZE
	.align		4
.L_17:
        /*006c*/ 	.byte	0x04, 0x11
        /*006e*/ 	.short	(.L_19 - .L_18)
	.align		4
.L_18:
        /*0070*/ 	.word	index@(_ZN7kernels9transposeEPiS0_ii)
        /*0074*/ 	.word	0x00000000


	//----- nvinfo : EIATTR_MIN_STACK_SIZE
	.align		4
.L_19:
        /*0078*/ 	.byte	0x04, 0x12
        /*007a*/ 	.short	(.L_21 - .L_20)
	.align		4
.L_20:
        /*007c*/ 	.word	index@(_ZN7kernels9transposeEPiS0_ii)
        /*0080*/ 	.word	0x00000000


	//----- nvinfo : EIATTR_MIN_STACK_SIZE
	.align		4
.L_21:
        /*0084*/ 	.byte	0x04, 0x12
        /*0086*/ 	.short	(.L_23 - .L_22)
	.align		4
.L_22:
        /*0088*/ 	.word	index@(_ZN7kernels11vectorInSubEPiS0_i)
        /*008c*/ 	.word	0x00000000


	//----- nvinfo : EIATTR_MIN_STACK_SIZE
	.align		4
.L_23:
        /*0090*/ 	.byte	0x04, 0x12
        /*0092*/ 	.short	(.L_25 - .L_24)
	.align		4
.L_24:
        /*0094*/ 	.word	index@(_ZN7kernels9vectorSubEPiS0_S0_i)
        /*0098*/ 	.word	0x00000000


	//----- nvinfo : EIATTR_MIN_STACK_SIZE
	.align		4
.L_25:
        /*009c*/ 	.byte	0x04, 0x12
        /*009e*/ 	.short	(.L_27 - .L_26)
	.align		4
.L_26:
        /*00a0*/ 	.word	index@(_ZN7kernels11vectorInAddEPiS0_i)
        /*00a4*/ 	.word	0x00000000


	//----- nvinfo : EIATTR_MIN_STACK_SIZE
	.align		4
.L_27:
        /*00a8*/ 	.byte	0x04, 0x12
        /*00aa*/ 	.short	(.L_29 - .L_28)
	.align		4
.L_28:
        /*00ac*/ 	.word	index@(_ZN7kernels9vectorAddEPiS0_S0_i)
        /*00b0*/ 	.word	0x00000000
.L_29:


//--------------------- .nv.compat                --------------------------
	.section	.nv.compat,"",@"SHT_CUDA_COMPAT_INFO"
	.align	4
        /*0000*/ 	.byte	0x02, 0x09, 0x00, 0x00, 0x02, 0x02, 0x01, 0x00, 0x02, 0x05, 0x05, 0x00, 0x03, 0x07, 0x01, 0x01
        /*0010*/ 	.byte	0x02, 0x03, 0x00, 0x00, 0x02, 0x06, 0x01, 0x00, 0x04, 0x0b, 0x08, 0x00, 0x09, 0x00, 0x00, 0x00
        /*0020*/ 	.byte	0x00, 0x00, 0x00, 0x00


//--------------------- .nv.info._ZN7kernels9transposeEPiS0_ii --------------------------
	.section	.nv.info._ZN7kernels9transposeEPiS0_ii,"",@"SHT_CUDA_INFO"
	.sectionflags	@""
	.align	4


	//----- nvinfo : EIATTR_CUDA_API_VERSION
	.align		4
        /*0000*/ 	.byte	0x04, 0x37
        /*0002*/ 	.short	(.L_31 - .L_30)
.L_30:
        /*0004*/ 	.word	0x00000082


	//----- nvinfo : EIATTR_KPARAM_INFO
	.align		4
.L_31:
        /*0008*/ 	.byte	0x04, 0x17
        /*000a*/ 	.short	(.L_33 - .L_32)
.L_32:
        /*000c*/ 	.word	0x00000000
        /*0010*/ 	.short	0x0003
        /*0012*/ 	.short	0x0014
        /*0014*/ 	.byte	0x00, 0xf0, 0x11, 0x00


	//----- nvinfo : EIATTR_KPARAM_INFO
	.align		4
.L_33:
        /*0018*/ 	.byte	0x04, 0x17
        /*001a*/ 	.short	(.L_35 - .L_34)
.L_34:
        /*001c*/ 	.word	0x00000000
        /*0020*/ 	.short	0x0002
        /*0022*/ 	.short	0x0010
        /*0024*/ 	.byte	0x00, 0xf0, 0x11, 0x00


	//----- nvinfo : EIATTR_KPARAM_INFO
	.align		4
.L_35:
        /*0028*/ 	.byte	0x04, 0x17
        /*002a*/ 	.short	(.L_37 - .L_36)
.L_36:
        /*002c*/ 	.word	0x00000000
        /*0030*/ 	.short	0x0001
        /*0032*/ 	.short	0x0008
        /*0034*/ 	.byte	0x00, 0xf5, 0x21, 0x00


	//----- nvinfo : EIATTR_KPARAM_INFO
	.align		4
.L_37:
        /*0038*/ 	.byte	0x04, 0x17
        /*003a*/ 	.short	(.L_39 - .L_38)
.L_38:
        /*003c*/ 	.word	0x00000000
        /*0040*/ 	.short	0x0000
        /*0042*/ 	.short	0x0000
        /*0044*/ 	.byte	0x00, 0xf5, 0x21, 0x00


	//----- nvinfo : EIATTR_SPARSE_MMA_MASK
	.align		4
.L_39:
        /*0048*/ 	.byte	0x03, 0x50
        /*004a*/ 	.short	0x0000


	//----- nvinfo : EIATTR_MAXREG_COUNT
	.align		4
        /*004c*/ 	.byte	0x03, 0x1b
        /*004e*/ 	.short	0x00ff


	//----- nvinfo : EIATTR_MERCURY_ISA_VERSION
	.align		4
        /*0050*/ 	.byte	0x03, 0x5f
        /*0052*/ 	.short	0x0101


	//----- nvinfo : EIATTR_VRC_CTA_INIT_COUNT
	.align		4
        /*0054*/ 	.byte	0x02, 0x4a
	.zero		1
	.zero		1


	//----- nvinfo : EIATTR_EXIT_INSTR_OFFSETS
	.align		4
        /*0058*/ 	.byte	0x04, 0x1c
        /*005a*/ 	.short	(.L_41 - .L_40)


	//   ....[0]....
.L_40:
        /*005c*/ 	.word	0x00000310


	//----- nvinfo : EIATTR_CBANK_PARAM_SIZE
	.align		4
.L_41:
        /*0060*/ 	.byte	0x03, 0x19
        /*0062*/ 	.short	0x0018


	//----- nvinfo : EIATTR_PARAM_CBANK
	.align		4
        /*0064*/ 	.byte	0x04, 0x0a
        /*0066*/ 	.short	(.L_43 - .L_42)
	.align		4
.L_42:
        /*0068*/ 	.word	index@(.nv.constant0._ZN7kernels9transposeEPiS0_ii)
        /*006c*/ 	.short	0x0380
        /*006e*/ 	.short	0x0018


	//----- nvinfo : EIATTR_SW_WAR
	.align		4
.L_43:
        /*0070*/ 	.byte	0x04, 0x36
        /*0072*/ 	.short	(.L_45 - .L_44)
.L_44:
        /*0074*/ 	.word	0x00000008
.L_45:


//--------------------- .nv.info._ZN7kernels11vectorInSubEPiS0_i --------------------------
	.section	.nv.info._ZN7kernels11vectorInSubEPiS0_i,"",@"SHT_CUDA_INFO"
	.sectionflags	@""
	.align	4


	//----- nvinfo : EIATTR_CUDA_API_VERSION
	.align		4
        /*0000*/ 	.byte	0x04, 0x37
        /*0002*/ 	.short	(.L_47 - .L_46)
.L_46:
        /*0004*/ 	.word	0x00000082


	//----- nvinfo : EIATTR_KPARAM_INFO
	.align		4
.L_47:
        /*0008*/ 	.byte	0x04, 0x17
        /*000a*/ 	.short	(.L_49 - .L_48)
.L_48:
        /*000c*/ 	.word	0x00000000
        /*0010*/ 	.short	0x0002
        /*0012*/ 	.short	0x0010
        /*0014*/ 	.byte	0x00, 0xf0, 0x11, 0x00


	//----- nvinfo : EIATTR_KPARAM_INFO
	.align		4
.L_49:
        /*0018*/ 	.byte	0x04, 0x17
        /*001a*/ 	.short	(.L_51 - .L_50)
.L_50:
        /*001c*/ 	.word	0x00000000
        /*0020*/ 	.short	0x0001
        /*0022*/ 	.short	0x0008
        /*0024*/ 	.byte	0x00, 0xf5, 0x21, 0x00


	//----- nvinfo : EIATTR_KPARAM_INFO
	.align		4
.L_51:
        /*0028*/ 	.byte	0x04, 0x17
        /*002a*/ 	.short	(.L_53 - .L_52)
.L_52:
        /*002c*/ 	.word	0x00000000
        /*0030*/ 	.short	0x0000
        /*0032*/ 	.short	0x0000
        /*0034*/ 	.byte	0x00, 0xf5, 0x21, 0x00


	//----- nvinfo : EIATTR_SPARSE_MMA_MASK
	.align		4
.L_53:
        /*0038*/ 	.byte	0x03, 0x50
        /*003a*/ 	.short	0x0000


	//----- nvinfo : EIATTR_MAXREG_COUNT
	.align		4
        /*003c*/ 	.byte	0x03, 0x1b
        /*003e*/ 	.short	0x00ff


	//----- nvinfo : EIATTR_MERCURY_ISA_VERSION
	.align		4
        /*0040*/ 	.byte	0x03, 0x5f
        /*0042*/ 	.short	0x0101


	//----- nvinfo : EIATTR_VRC_CTA_INIT_COUNT
	.align		4
        /*0044*/ 	.byte	0x02, 0x4a
	.zero		1
	.zero		1


	//----- nvinfo : EIATTR_EXIT_INSTR_OFFSETS
	.align		4
        /*0048*/ 	.byte	0x04, 0x1c
        /*004a*/ 	.short	(.L_55 - .L_54)


	//   ....[0]....
.L_54:
        /*004c*/ 	.word	0x00000070


	//   ....[1]....
        /*0050*/ 	.word	0x00000160


	//----- nvinfo : EIATTR_CRS_STACK_SIZE
	.align		4
.L_55:
        /*0054*/ 	.byte	0x04, 0x1e
        /*0056*/ 	.short	(.L_57 - .L_56)
.L_56:
        /*0058*/ 	.word	0x00000000


	//----- nvinfo : EIATTR_CBANK_PARAM_SIZE
	.align		4
.L_57:
        /*005c*/ 	.byte	0x03, 0x19
        /*005e*/ 	.short	0x0014


	//----- nvinfo : EIATTR_PARAM_CBANK
	.align		4
        /*0060*/ 	.byte	0x04, 0x0a
        /*0062*/ 	.short	(.L_59 - .L_58)
	.align		4
.L_58:
        /*0064*/ 	.word	index@(.nv.constant0._ZN7kernels11vectorInSubEPiS0_i)
        /*0068*/ 	.short	0x0380
        /*006a*/ 	.short	0x0014


	//----- nvinfo : EIATTR_SW_WAR
	.align		4
.L_59:
        /*006c*/ 	.byte	0x04, 0x36
        /*006e*/ 	.short	(.L_61 - .L_60)
.L_60:
        /*0070*/ 	.word	0x00000008
.L_61:


//--------------------- .nv.info._ZN7kernels9vectorSubEPiS0_S0_i --------------------------
	.section	.nv.info._ZN7kernels9vectorSubEPiS0_S0_i,"",@"SHT_CUDA_INFO"
	.sectionflags	@""
	.align	4


	//----- nvinfo : EIATTR_CUDA_API_VERSION
	.align		4
        /*0000*/ 	.byte	0x04, 0x37
        /*0002*/ 	.short	(.L_63 - .L_62)
.L_62:
        /*0004*/ 	.word	0x00000082


	//----- nvinfo : EIATTR_KPARAM_INFO
	.align		4
.L_63:
        /*0008*/ 	.byte	0x04, 0x17
        /*000a*/ 	.short	(.L_65 - .L_64)
.L_64:
        /*000c*/ 	.word	0x00000000
        /*0010*/ 	.short	0x0003
        /*0012*/ 	.short	0x0018
        /*0014*/ 	.byte	0x00, 0xf0, 0x11, 0x00


	//----- nvinfo : EIATTR_KPARAM_INFO
	.align		4
.L_65:
        /*0018*/ 	.byte	0x04, 0x17
        /*001a*/ 	.short	(.L_67 - .L_66)
.L_66:
        /*001c*/ 	.word	0x00000000
        /*0020*/ 	.short	0x0002
        /*0022*/ 	.short	0x0010
        /*0024*/ 	.byte	0x00, 0xf5, 0x21, 0x00


	//----- nvinfo : EIATTR_KPARAM_INFO
	.align		4
.L_67:
        /*0028*/ 	.byte	0x04, 0x17
        /*002a*/ 	.short	(.L_69 - .L_68)
.L_68:
        /*002c*/ 	.word	0x00000000
        /*0030*/ 	.short	0x0001
        /*0032*/ 	.short	0x0008
        /*0034*/ 	.byte	0x00, 0xf5, 0x21, 0x00


	//----- nvinfo : EIATTR_KPARAM_INFO
	.align		4
.L_69:
        /*0038*/ 	.byte	0x04, 0x17
        /*003a*/ 	.short	(.L_71 - .L_70)
.L_70:
        /*003c*/ 	.word	0x00000000
        /*0040*/ 	.short	0x0000
        /*0042*/ 	.short	0x0000
        /*0044*/ 	.byte	0x00, 0xf5, 0x21, 0x00


	//----- nvinfo : EIATTR_SPARSE_MMA_MASK
	.align		4
.L_71:
        /*0048*/ 	.byte	0x03, 0x50
        /*004a*/ 	.short	0x0000


	//----- nvinfo : EIATTR_MAXREG_COUNT
	.align		4
        /*004c*/ 	.byte	0x03, 0x1b
        /*004e*/ 	.short	0x00ff


	//----- nvinfo : EIATTR_MERCURY_ISA_VERSION
	.align		4
        /*0050*/ 	.byte	0x03, 0x5f
        /*0052*/ 	.short	0x0101


	//----- nvinfo : EIATTR_VRC_CTA_INIT_COUNT
	.align		4
        /*0054*/ 	.byte	0x02, 0x4a
	.zero		1
	.zero		1


	//----- nvinfo : EIATTR_EXIT_INSTR_OFFSETS
	.align		4
        /*0058*/ 	.byte	0x04, 0x1c
        /*005a*/ 	.short	(.L_73 - .L_72)


	//   ....[0]....
.L_72:
        /*005c*/ 	.word	0x00000070


	//   ....[1]....
        /*0060*/ 	.word	0x00000180


	//----- nvinfo : EIATTR_CRS_STACK_SIZE
	.align		4
.L_73:
        /*0064*/ 	.byte	0x04, 0x1e
        /*0066*/ 	.short	(.L_75 - .L_74)
.L_74:
        /*0068*/ 	.word	0x00000000


	//----- nvinfo : EIATTR_CBANK_PARAM_SIZE
	.align		4
.L_75:
        /*006c*/ 	.byte	0x03, 0x19
        /*006e*/ 	.short	0x001c


	//----- nvinfo : EIATTR_PARAM_CBANK
	.align		4
        /*0070*/ 	.byte	0x04, 0x0a
        /*0072*/ 	.short	(.L_77 - .L_76)
	.align		4
.L_76:
        /*0074*/ 	.word	index@(.nv.constant0._ZN7kernels9vectorSubEPiS0_S0_i)
        /*0078*/ 	.short	0x0380
        /*007a*/ 	.short	0x001c


	//----- nvinfo : EIATTR_SW_WAR
	.align		4
.L_77:
        /*007c*/ 	.byte	0x04, 0x36
        /*007e*/ 	.short	(.L_79 - .L_78)
.L_78:
        /*0080*/ 	.word	0x00000008
.L_79:


//--------------------- .nv.info._ZN7kernels11vectorInAddEPiS0_i --------------------------
	.section	.nv.info._ZN7kernels11vectorInAddEPiS0_i,"",@"SHT_CUDA_INFO"
	.sectionflags	@""
	.align	4


	//----- nvinfo : EIATTR_CUDA_API_VERSION
	.align		4
        /*0000*/ 	.byte	0x04, 0x37
        /*0002*/ 	.short	(.L_81 - .L_80)
.L_80:
        /*0004*/ 	.word	0x00000082


	//----- nvinfo : EIATTR_KPARAM_INFO
	.align		4
.L_81:
        /*0008*/ 	.byte	0x04, 0x17
        /*000a*/ 	.short	(.L_83 - .L_82)
.L_82:
        /*000c*/ 	.word	0x00000000
        /*0010*/ 	.short	0x0002
        /*0012*/ 	.short	0x0010
        /*0014*/ 	.byte	0x00, 0xf0, 0x11, 0x00


	//----- nvinfo : EIATTR_KPARAM_INFO
	.align		4
.L_83:
        /*0018*/ 	.byte	0x04, 0x17
        /*001a*/ 	.short	(.L_85 - .L_84)
.L_84:
        /*001c*/ 	.word	0x00000000
        /*0020*/ 	.short	0x0001
        /*0022*/ 	.short	0x0008
        /*0024*/ 	.byte	0x00, 0xf5, 0x21, 0x00


	//----- nvinfo : EIATTR_KPARAM_INFO
	.align		4
.L_85:
        /*0028*/ 	.byte	0x04, 0x17
        /*002a*/ 	.short	(.L_87 - .L_86)
.L_86:
        /*002c*/ 	.word	0x00000000
        /*0030*/ 	.short	0x0000
        /*0032*/ 	.short	0x0000
        /*0034*/ 	.byte	0x00, 0xf5, 0x21, 0x00


	//----- nvinfo : EIATTR_SPARSE_MMA_MASK
	.align		4
.L_87:
        /*0038*/ 	.byte	0x03, 0x50
        /*003a*/ 	.short	0x0000


	//----- nvinfo : EIATTR_MAXREG_COUNT
	.align		4
        /*003c*/ 	.byte	0x03, 0x1b
        /*003e*/ 	.short	0x00ff


	//----- nvinfo : EIATTR_MERCURY_ISA_VERSION
	.align		4
        /*0040*/ 	.byte	0x03, 0x5f
        /*0042*/ 	.short	0x0101


	//----- nvinfo : EIATTR_VRC_CTA_INIT_COUNT
	.align		4
        /*0044*/ 	.byte	0x02, 0x4a
	.zero		1
	.zero		1


	//----- nvinfo : EIATTR_EXIT_INSTR_OFFSETS
	.align		4
        /*0048*/ 	.byte	0x04, 0x1c
        /*004a*/ 	.short	(.L_89 - .L_88)


	//   ....[0]....
.L_88:
        /*004c*/ 	.word	0x00000070


	//   ....[1]....
        /*0050*/ 	.word	0x00000160


	//----- nvinfo : EIATTR_CRS_STACK_SIZE
	.align		4
.L_89:
        /*0054*/ 	.byte	0x04, 0x1e
        /*0056*/ 	.short	(.L_91 - .L_90)
.L_90:
        /*0058*/ 	.word	0x00000000


	//----- nvinfo : EIATTR_CBANK_PARAM_SIZE
	.align		4
.L_91:
        /*005c*/ 	.byte	0x03, 0x19
        /*005e*/ 	.short	0x0014


	//----- nvinfo : EIATTR_PARAM_CBANK
	.align		4
        /*0060*/ 	.byte	0x04, 0x0a
        /*0062*/ 	.short	(.L_93 - .L_92)
	.align		4
.L_92:
        /*0064*/ 	.word	index@(.nv.constant0._ZN7kernels11vectorInAddEPiS0_i)
        /*0068*/ 	.short	0x0380
        /*006a*/ 	.short	0x0014


	//----- nvinfo : EIATTR_SW_WAR
	.align		4
.L_93:
        /*006c*/ 	.byte	0x04, 0x36
        /*006e*/ 	.short	(.L_95 - .L_94)
.L_94:
        /*0070*/ 	.word	0x00000008
.L_95:


//--------------------- .nv.info._ZN7kernels9vectorAddEPiS0_S0_i --------------------------
	.section	.nv.info._ZN7kernels9vectorAddEPiS0_S0_i,"",@"SHT_CUDA_INFO"
	.sectionflags	@""
	.align	4


	//----- nvinfo : EIATTR_CUDA_API_VERSION
	.align		4
        /*0000*/ 	.byte	0x04, 0x37
        /*0002*/ 	.short	(.L_97 - .L_96)
.L_96:
        /*0004*/ 	.word	0x00000082


	//----- nvinfo : EIATTR_KPARAM_INFO
	.align		4
.L_97:
        /*0008*/ 	.byte	0x04, 0x17
        /*000a*/ 	.short	(.L_99 - .L_98)
.L_98:
        /*000c*/ 	.word	0x00000000
        /*0010*/ 	.short	0x0003
        /*0012*/ 	.short	0x0018
        /*0014*/ 	.byte	0x00, 0xf0, 0x11, 0x00


	//----- nvinfo : EIATTR_KPARAM_INFO
	.align		4
.L_99:
        /*0018*/ 	.byte	0x04, 0x17
        /*001a*/ 	.short	(.L_101 - .L_100)
.L_100:
        /*001c*/ 	.word	0x00000000
        /*0020*/ 	.short	0x0002
        /*0022*/ 	.short	0x0010
        /*0024*/ 	.byte	0x00, 0xf5, 0x21, 0x00


	//----- nvinfo : EIATTR_KPARAM_INFO
	.align		4
.L_101:
        /*0028*/ 	.byte	0x04, 0x17
        /*002a*/ 	.short	(.L_103 - .L_102)
.L_102:
        /*002c*/ 	.word	0x00000000
        /*0030*/ 	.short	0x0001
        /*0032*/ 	.short	0x0008
        /*0034*/ 	.byte	0x00, 0xf5, 0x21, 0x00


	//----- nvinfo : EIATTR_KPARAM_INFO
	.align		4
.L_103:
        /*0038*/ 	.byte	0x04, 0x17
        /*003a*/ 	.short	(.L_105 - .L_104)
.L_104:
        /*003c*/ 	.word	0x00000000
        /*0040*/ 	.short	0x0000
        /*0042*/ 	.short	0x0000
        /*0044*/ 	.byte	0x00, 0xf5, 0x21, 0x00


	//----- nvinfo : EIATTR_SPARSE_MMA_MASK
	.align		4
.L_105:
        /*0048*/ 	.byte	0x03, 0x50
        /*004a*/ 	.short	0x0000


	//----- nvinfo : EIATTR_MAXREG_COUNT
	.align		4
        /*004c*/ 	.byte	0x03, 0x1b
        /*004e*/ 	.short	0x00ff


	//----- nvinfo : EIATTR_MERCURY_ISA_VERSION
	.align		4
        /*0050*/ 	.byte	0x03, 0x5f
        /*0052*/ 	.short	0x0101


	//----- nvinfo : EIATTR_VRC_CTA_INIT_COUNT
	.align		4
        /*0054*/ 	.byte	0x02, 0x4a
	.zero		1
	.zero		1


	//----- nvinfo : EIATTR_EXIT_INSTR_OFFSETS
	.align		4
        /*0058*/ 	.byte	0x04, 0x1c
        /*005a*/ 	.short	(.L_107 - .L_106)


	//   ....[0]....
.L_106:
        /*005c*/ 	.word	0x00000070


	//   ....[1]....
        /*0060*/ 	.word	0x00000180


	//----- nvinfo : EIATTR_CRS_STACK_SIZE
	.align		4
.L_107:
        /*0064*/ 	.byte	0x04, 0x1e
        /*0066*/ 	.short	(.L_109 - .L_108)
.L_108:
        /*0068*/ 	.word	0x00000000


	//----- nvinfo : EIATTR_CBANK_PARAM_SIZE
	.align		4
.L_109:
        /*006c*/ 	.byte	0x03, 0x19
        /*006e*/ 	.short	0x001c


	//----- nvinfo : EIATTR_PARAM_CBANK
	.align		4
        /*0070*/ 	.byte	0x04, 0x0a
        /*0072*/ 	.short	(.L_111 - .L_110)
	.align		4
.L_110:
        /*0074*/ 	.word	index@(.nv.constant0._ZN7kernels9vectorAddEPiS0_S0_i)
        /*0078*/ 	.short	0x0380
        /*007a*/ 	.short	0x001c


	//----- nvinfo : EIATTR_SW_WAR
	.align		4
.L_111:
        /*007c*/ 	.byte	0x04, 0x36
        /*007e*/ 	.short	(.L_113 - .L_112)
.L_112:
        /*0080*/ 	.word	0x00000008
.L_113:


//--------------------- .nv.callgraph             --------------------------
	.section	.nv.callgraph,"",@"SHT_CUDA_CALLGRAPH"
	.align	4
	.sectionentsize	8
	.align		4
        /*0000*/ 	.word	0x00000000
	.align		4
        /*0004*/ 	.word	0xffffffff
	.align		4
        /*0008*/ 	.word	0x00000000
	.align		4
        /*000c*/ 	.word	0xfffffffe
	.align		4
        /*0010*/ 	.word	0x00000000
	.align		4
        /*0014*/ 	.word	0xfffffffd
	.align		4
        /*0018*/ 	.word	0x00000000
	.align		4
        /*001c*/ 	.word	0xfffffffc


//--------------------- .text._ZN7kernels9transposeEPiS0_ii --------------------------
	.section	.text._ZN7kernels9transposeEPiS0_ii,"ax",@progbits
	.align	128
        .global         _ZN7kernels9transposeEPiS0_ii
        .type           _ZN7kernels9transposeEPiS0_ii,@function
        .size           _ZN7kernels9transposeEPiS0_ii,(.L_x_9 - _ZN7kernels9transposeEPiS0_ii)
        .other          _ZN7kernels9transposeEPiS0_ii,@"STO_CUDA_ENTRY STV_DEFAULT"
_ZN7kernels9transposeEPiS0_ii:
.text._ZN7kernels9transposeEPiS0_ii:
[----:B------:R-:W-:Y:S01]  /*0000*/  LDC R1, c[0x0][0x37c] ;  /* 0x0000df00ff017b82 */ /* 0x000fe20000000800 */
[----:B------:R-:W0:Y:S01]  /*0010*/  LDCU.64 UR8, c[0x0][0x390] ;  /* 0x00007200ff0877ac */ /* 0x000e220008000a00 */
[----:B------:R-:W1:Y:S01]  /*0020*/  S2R R0, SR_TID.X ;  /* 0x0000000000007919 */ /* 0x000e620000002100 */
[----:B------:R-:W2:Y:S01]  /*0030*/  LDCU.64 UR6, c[0x0][0x358] ;  /* 0x00006b00ff0677ac */ /* 0x000ea20008000a00 */
[----:B0-----:R-:W-:Y:S02]  /*0040*/  UIMAD UR4, UR9, UR8, URZ ;  /* 0x00000008090472a4 */ /* 0x001fe4000f8e02ff */
[----:B------:R-:W0:Y:S01]  /*0050*/  I2F.U32.RP R7, UR8 ;  /* 0x0000000800077d06 */ /* 0x000e220008209000 */
[----:B------:R-:W-:-:S03]  /*0060*/  ISETP.NE.U32.AND P4, PT, RZ, UR8, PT ;  /* 0x00000008ff007c0c */ /* 0x000fc6000bf85070 */
[----:B------:R-:W-:Y:S02]  /*0070*/  IADD3 R2, PT, PT, RZ, -UR4, RZ ;  /* 0x80000004ff027c10 */ /* 0x000fe4000fffe0ff */
[----:B------:R-:W-:Y:S02]  /*0080*/  ISETP.NE.U32.AND P2, PT, RZ, UR4, PT ;  /* 0x00000004ff007c0c */ /* 0x000fe4000bf45070 */
[----:B------:R-:W3:Y:S08]  /*0090*/  I2F.U32.RP R6, UR4 ;  /* 0x0000000400067d06 */ /* 0x000ef00008209000 */
[----:B0-----:R-:W0:Y:S08]  /*00a0*/  MUFU.RCP R7, R7 ;  /* 0x0000000700077308 */ /* 0x001e300000001000 */
[----:B---3--:R-:W3:Y:S01]  /*00b0*/  MUFU.RCP R6, R6 ;  /* 0x0000000600067308 */ /* 0x008ee20000001000 */
[----:B0-----:R-:W-:-:S07]  /*00c0*/  IADD3 R4, PT, PT, R7, 0xffffffe, RZ ;  /* 0x0ffffffe07047810 */ /* 0x001fce0007ffe0ff */
[----:B------:R0:W4:Y:S01]  /*00d0*/  F2I.FTZ.U32.TRUNC.NTZ R5, R4 ;  /* 0x0000000400057305 */ /* 0x000122000021f000 */
[----:B---3--:R-:W-:Y:S02]  /*00e0*/  VIADD R3, R6, 0xffffffe ;  /* 0x0ffffffe06037836 */ /* 0x008fe40000000000 */
[----:B0-----:R-:W-:-:S05]  /*00f0*/  IMAD.MOV.U32 R4, RZ, RZ, RZ ;  /* 0x000000ffff047224 */ /* 0x001fca00078e00ff */
[----:B------:R-:W0:Y:S01]  /*0100*/  F2I.FTZ.U32.TRUNC.NTZ R3, R3 ;  /* 0x0000000300037305 */ /* 0x000e22000021f000 */
[----:B----4-:R-:W-:-:S04]  /*0110*/  IMAD.MOV R9, RZ, RZ, -R5 ;  /* 0x000000ffff097224 */ /* 0x010fc800078e0a05 */
[----:B------:R-:W-:-:S04]  /*0120*/  IMAD R9, R9, UR8, RZ ;  /* 0x0000000809097c24 */ /* 0x000fc8000f8e02ff */
[----:B------:R-:W-:-:S04]  /*0130*/  IMAD.HI.U32 R5, R5, R9, R4 ;  /* 0x0000000905057227 */ /* 0x000fc800078e0004 */
[----:B0-----:R-:W-:Y:S02]  /*0140*/  IMAD R7, R2, R3, RZ ;  /* 0x0000000302077224 */ /* 0x001fe400078e02ff */
[----:B------:R-:W-:Y:S02]  /*0150*/  HFMA2 R2, -RZ, RZ, 0, 0 ;  /* 0x00000000ff027431 */ /* 0x000fe400000001ff */
[----:B-1----:R-:W-:-:S04]  /*0160*/  IMAD.HI.U32 R5, R5, R0, RZ ;  /* 0x0000000005057227 */ /* 0x002fc800078e00ff */
[----:B------:R-:W-:-:S04]  /*0170*/  IMAD.HI.U32 R7, R3, R7, R2 ;  /* 0x0000000703077227 */ /* 0x000fc800078e0002 */
[----:B------:R-:W-:-:S04]  /*0180*/  IMAD R2, R0, UR9, RZ ;  /* 0x0000000900027c24 */ /* 0x000fc8000f8e02ff */
[----:B------:R-:W-:Y:S01]  /*0190*/  IMAD.HI.U32 R2, R7, R2, RZ ;  /* 0x0000000207027227 */ /* 0x000fe200078e00ff */
[----:B------:R-:W-:-:S04]  /*01a0*/  IADD3 R7, PT, PT, -R5, RZ, RZ ;  /* 0x000000ff05077210 */ /* 0x000fc80007ffe1ff */
[----:B------:R-:W-:Y:S01]  /*01b0*/  IADD3 R3, PT, PT, -R2, RZ, RZ ;  /* 0x000000ff02037210 */ /* 0x000fe20007ffe1ff */
[----:B------:R-:W-:-:S04]  /*01c0*/  IMAD R2, R7, UR8, R0 ;  /* 0x0000000807027c24 */ /* 0x000fc8000f8e0200 */
[----:B------:R-:W-:Y:S01]  /*01d0*/  IMAD R4, R3, UR8, R0 ;  /* 0x0000000803047c24 */ /* 0x000fe2000f8e0200 */
[----:B------:R-:W-:-:S03]  /*01e0*/  ISETP.GE.U32.AND P0, PT, R2, UR8, PT ;  /* 0x0000000802007c0c */ /* 0x000fc6000bf06070 */
[----:B------:R-:W-:-:S05]  /*01f0*/  IMAD R4, R4, UR9, RZ ;  /* 0x0000000904047c24 */ /* 0x000fca000f8e02ff */
[----:B------:R-:W-:-:S05]  /*0200*/  ISETP.GE.U32.AND P1, PT, R4, UR4, PT ;  /* 0x0000000404007c0c */ /* 0x000fca000bf26070 */
[----:B------:R-:W-:Y:S01]  /*0210*/  @P0 VIADD R2, R2, -UR8 ;  /* 0x8000000802020c36 */ /* 0x000fe20008000000 */
[----:B------:R-:W-:-:S04]  /*0220*/  @P0 IADD3 R5, PT, PT, R5, 0x1, RZ ;  /* 0x0000000105050810 */ /* 0x000fc80007ffe0ff */
[----:B------:R-:W-:Y:S02]  /*0230*/  ISETP.GE.U32.AND P3, PT, R2, UR8, PT ;  /* 0x0000000802007c0c */ /* 0x000fe4000bf66070 */
[----:B------:R-:W0:Y:S01]  /*0240*/  LDC.64 R2, c[0x0][0x380] ;  /* 0x0000e000ff027b82 */ /* 0x000e220000000a00 */
[----:B------:R-:W-:-:S04]  /*0250*/  @P1 IADD3 R4, PT, PT, R4, -UR4, RZ ;  /* 0x8000000404041c10 */ /* 0x000fc8000fffe0ff */
[----:B------:R-:W-:-:S06]  /*0260*/  ISETP.GE.U32.AND P1, PT, R4, UR4, PT ;  /* 0x0000000404007c0c */ /* 0x000fcc000bf26070 */
[----:B------:R-:W-:Y:S01]  /*0270*/  @P3 VIADD R5, R5, 0x1 ;  /* 0x0000000105053836 */ /* 0x000fe20000000000 */
[----:B------:R-:W-:-:S06]  /*0280*/  @!P4 LOP3.LUT R5, RZ, UR8, RZ, 0x33, !PT ;  /* 0x00000008ff05cc12 */ /* 0x000fcc000f8e33ff */
[----:B------:R-:W-:Y:S02]  /*0290*/  @P1 IADD3 R4, PT, PT, R4, -UR4, RZ ;  /* 0x8000000404041c10 */ /* 0x000fe4000fffe0ff */
[----:B------:R-:W-:-:S04]  /*02a0*/  @!P2 LOP3.LUT R4, RZ, UR4, RZ, 0x33, !PT ;  /* 0x00000004ff04ac12 */ /* 0x000fc8000f8e33ff */
[----:B------:R-:W-:-:S05]  /*02b0*/  IADD3 R5, PT, PT, R4, R5, RZ ;  /* 0x0000000504057210 */ /* 0x000fca0007ffe0ff */
[----:B0-----:R-:W-:Y:S02]  /*02c0*/  IMAD.WIDE.U32 R2, R5, 0x4, R2 ;  /* 0x0000000405027825 */ /* 0x001fe400078e0002 */
[----:B------:R-:W0:Y:S04]  /*02d0*/  LDC.64 R4, c[0x0][0x388] ;  /* 0x0000e200ff047b82 */ /* 0x000e280000000a00 */
[----:B--2---:R-:W2:Y:S01]  /*02e0*/  LDG.E R3, desc[UR6][R2.64] ;  /* 0x0000000602037981 */ /* 0x004ea2000c1e1900 */
[----:B0-----:R-:W-:-:S05]  /*02f0*/  IMAD.WIDE.U32 R4, R0, 0x4, R4 ;  /* 0x0000000400047825 */ /* 0x001fca00078e0004 */
[----:B--2---:R-:W-:Y:S01]  /*0300*/  STG.E desc[UR6][R4.64], R3 ;  /* 0x0000000304007986 */ /* 0x004fe2000c101906 */
[----:B------:R-:W-:Y:S05]  /*0310*/  EXIT ;  /* 0x000000000000794d */ /* 0x000fea0003800000 */
.L_x_0:
[----:B------:R-:W-:-:S00]  /*0320*/  BRA `(.L_x_0) ;  /* 0xfffffffc00fc7947 */ /* 0x000fc0000383ffff */
[----:B------:R-:W-:-:S00]  /*0330*/  NOP ;  /* 0x0000000000007918 */ /* 0x000fc00000000000 */
        /* <DEDUP_REMOVED lines=12> */
.L_x_9:


//--------------------- .text._ZN7kernels11vectorInSubEPiS0_i --------------------------
	.section	.text._ZN7kernels11vectorInSubEPiS0_i,"ax",@progbits
	.align	128
        .global         _ZN7kernels11vectorInSubEPiS0_i
        .type           _ZN7kernels11vectorInSubEPiS0_i,@function
        .size           _ZN7kernels11vectorInSubEPiS0_i,(.L_x_10 - _ZN7kernels11vectorInSubEPiS0_i)
        .other          _ZN7kernels11vectorInSubEPiS0_i,@"STO_CUDA_ENTRY STV_DEFAULT"
_ZN7kernels11vectorInSubEPiS0_i:
.text._ZN7kernels11vectorInSubEPiS0_i:
[----:B------:R-:W-:Y:S01]  /*0000*/  LDC R1, c[0x0][0x37c] ;  /* 0x0000df00ff017b82 */ /* 0x000fe20000000800 */
[----:B------:R-:W0:Y:S07]  /*0010*/  S2R R0, SR_TID.X ;  /* 0x0000000000007919 */ /* 0x000e2e0000002100 */
[----:B------:R-:W0:Y:S01]  /*0020*/  S2UR UR4, SR_CTAID.X ;  /* 0x00000000000479c3 */ /* 0x000e220000002500 */
[----:B------:R-:W1:Y:S07]  /*0030*/  LDCU UR5, c[0x0][0x390] ;  /* 0x00007200ff0577ac */ /* 0x000e6e0008000800 */
[----:B------:R-:W0:Y:S02]  /*0040*/  LDC R11, c[0x0][0x360] ;  /* 0x0000d800ff0b7b82 */ /* 0x000e240000000800 */
[----:B0-----:R-:W-:-:S05]  /*0050*/  IMAD R0, R11, UR4, R0 ;  /* 0x000000040b007c24 */ /* 0x001fca000f8e0200 */
[----:B-1----:R-:W-:-:S13]  /*0060*/  ISETP.GE.AND P0, PT, R0, UR5, PT ;  /* 0x0000000500007c0c */ /* 0x002fda000bf06270 */
[----:B------:R-:W-:Y:S05]  /*0070*/  @P0 EXIT ;  /* 0x000000000000094d */ /* 0x000fea0003800000 */
[----:B------:R-:W0:Y:S01]  /*0080*/  LDC.64 R6, c[0x0][0x380] ;  /* 0x0000e000ff067b82 */ /* 0x000e220000000a00 */
[----:B------:R-:W1:Y:S01]  /*0090*/  LDCU UR4, c[0x0][0x370] ;  /* 0x00006e00ff0477ac */ /* 0x000e620008000800 */
[----:B------:R-:W2:Y:S06]  /*00a0*/  LDCU.64 UR6, c[0x0][0x358] ;  /* 0x00006b00ff0677ac */ /* 0x000eac0008000a00 */
[----:B------:R-:W3:Y:S01]  /*00b0*/  LDC.64 R8, c[0x0][0x388] ;  /* 0x0000e200ff087b82 */ /* 0x000ee20000000a00 */
[----:B-1----:R-:W-:-:S07]  /*00c0*/  IMAD R11, R11, UR4, RZ ;  /* 0x000000040b0b7c24 */ /* 0x002fce000f8e02ff */
.L_x_1:
[----:B---3--:R-:W-:-:S04]  /*00d0*/  IMAD.WIDE R4, R0, 0x4, R8 ;  /* 0x0000000400047825 */ /* 0x008fc800078e0208 */
[----:B01----:R-:W-:Y:S02]  /*00e0*/  IMAD.WIDE R2, R0, 0x4, R6 ;  /* 0x0000000400027825 */ /* 0x003fe400078e0206 */
[----:B--2---:R-:W2:Y:S04]  /*00f0*/  LDG.E R5, desc[UR6][R4.64] ;  /* 0x0000000604057981 */ /* 0x004ea8000c1e1900 */
[----:B------:R-:W2:Y:S01]  /*0100*/  LDG.E R10, desc[UR6][R2.64] ;  /* 0x00000006020a7981 */ /* 0x000ea2000c1e1900 */
[----:B------:R-:W-:-:S04]  /*0110*/  IADD3 R0, PT, PT, R11, R0, RZ ;  /* 0x000000000b007210 */ /* 0x000fc80007ffe0ff */
[----:B------:R-:W-:Y:S02]  /*0120*/  ISETP.GE.AND P0, PT, R0, UR5, PT ;  /* 0x0000000500007c0c */ /* 0x000fe4000bf06270 */
[----:B--2---:R-:W-:-:S05]  /*0130*/  IADD3 R13, PT, PT, R10, -R5, RZ ;  /* 0x800000050a0d7210 */ /* 0x004fca0007ffe0ff */
[----:B------:R1:W-:Y:S06]  /*0140*/  STG.E desc[UR6][R2.64], R13 ;  /* 0x0000000d02007986 */ /* 0x0003ec000c101906 */
[----:B------:R-:W-:Y:S05]  /*0150*/  @!P0 BRA `(.L_x_1) ;  /* 0xfffffffc00dc8947 */ /* 0x000fea000383ffff */
[----:B------:R-:W-:Y:S05]  /*0160*/  EXIT ;  /* 0x000000000000794d */ /* 0x000fea0003800000 */
.L_x_2:
        /* <DEDUP_REMOVED lines=9> */
.L_x_10:


//--------------------- .text._ZN7kernels9vectorSubEPiS0_S0_i --------------------------
	.section	.text._ZN7kernels9vectorSubEPiS0_S0_i,"ax",@progbits
	.align	128
        .global         _ZN7kernels9vectorSubEPiS0_S0_i
        .type           _ZN7kernels9vectorSubEPiS0_S0_i,@function
        .size           _ZN7kernels9vectorSubEPiS0_S0_i,(.L_x_11 - _ZN7kernels9vectorSubEPiS0_S0_i)
        .other          _ZN7kernels9vectorSubEPiS0_S0_i,@"STO_CUDA_ENTRY STV_DEFAULT"
_ZN7kernels9vectorSubEPiS0_S0_i:
.text._ZN7kernels9vectorSubEPiS0_S0_i:
        /* <DEDUP_REMOVED lines=11> */
[----:B------:R-:W3:Y:S08]  /*00b0*/  LDC.64 R8, c[0x0][0x380] ;  /* 0x0000e000ff087b82 */ /* 0x000ef00000000a00 */
[----:B------:R-:W4:Y:S01]  /*00c0*/  LDC.64 R10, c[0x0][0x388] ;  /* 0x0000e200ff0a7b82 */ /* 0x000f220000000a00 */
[----:B-1----:R-:W-:-:S07]  /*00d0*/  IMAD R15, R15, UR4, RZ ;  /* 0x000000040f0f7c24 */ /* 0x002fce000f8e02ff */
.L_x_3:
[----:B---3--:R-:W-:-:S04]  /*00e0*/  IMAD.WIDE R2, R0, 0x4, R8 ;  /* 0x0000000400027825 */ /* 0x008fc800078e0208 */
[C---:B----4-:R-:W-:Y:S02]  /*00f0*/  IMAD.WIDE R4, R0.reuse, 0x4, R10 ;  /* 0x0000000400047825 */ /* 0x050fe400078e020a */
[----:B--2---:R-:W2:Y:S04]  /*0100*/  LDG.E R2, desc[UR6][R2.64] ;  /* 0x0000000602027981 */ /* 0x004ea8000c1e1900 */
[----:B------:R-:W2:Y:S01]  /*0110*/  LDG.E R5, desc[UR6][R4.64] ;  /* 0x0000000604057981 */ /* 0x000ea2000c1e1900 */
[----:B01----:R-:W-:Y:S01]  /*0120*/  IMAD.WIDE R6, R0, 0x4, R12 ;  /* 0x0000000400067825 */ /* 0x003fe200078e020c */
[----:B------:R-:W-:-:S04]  /*0130*/  IADD3 R0, PT, PT, R15, R0, RZ ;  /* 0x000000000f007210 */ /* 0x000fc80007ffe0ff */
[----:B------:R-:W-:Y:S02]  /*0140*/  ISETP.GE.AND P0, PT, R0, UR5, PT ;  /* 0x0000000500007c0c */ /* 0x000fe4000bf06270 */
[----:B--2---:R-:W-:-:S05]  /*0150*/  IADD3 R17, PT, PT, R2, -R5, RZ ;  /* 0x8000000502117210 */ /* 0x004fca0007ffe0ff */
[----:B------:R1:W-:Y:S06]  /*0160*/  STG.E desc[UR6][R6.64], R17 ;  /* 0x0000001106007986 */ /* 0x0003ec000c101906 */
[----:B------:R-:W-:Y:S05]  /*0170*/  @!P0 BRA `(.L_x_3) ;  /* 0xfffffffc00d88947 */ /* 0x000fea000383ffff */
[----:B------:R-:W-:Y:S05]  /*0180*/  EXIT ;  /* 0x000000000000794d */ /* 0x000fea0003800000 */
.L_x_4:
        /* <DEDUP_REMOVED lines=15> */
.L_x_11:


//--------------------- .text._ZN7kernels11vectorInAddEPiS0_i --------------------------
	.section	.text._ZN7kernels11vectorInAddEPiS0_i,"ax",@progbits
	.align	128
        .global         _ZN7kernels11vectorInAddEPiS0_i
        .type           _ZN7kernels11vectorInAddEPiS0_i,@function
        .size           _ZN7kernels11vectorInAddEPiS0_i,(.L_x_12 - _ZN7kernels11vectorInAddEPiS0_i)
        .other          _ZN7kernels11vectorInAddEPiS0_i,@"STO_CUDA_ENTRY STV_DEFAULT"
_ZN7kernels11vectorInAddEPiS0_i:
.text._ZN7kernels11vectorInAddEPiS0_i:
        /* <DEDUP_REMOVED lines=13> */
.L_x_5:
[----:B---3--:R-:W-:-:S04]  /*00d0*/  IMAD.WIDE R4, R0, 0x4, R8 ;  /* 0x0000000400047825 */ /* 0x008fc800078e0208 */
[----:B01----:R-:W-:Y:S02]  /*00e0*/  IMAD.WIDE R2, R0, 0x4, R6 ;  /* 0x0000000400027825 */ /* 0x003fe400078e0206 */
[----:B--2---:R-:W2:Y:S04]  /*00f0*/  LDG.E R5, desc[UR6][R4.64] ;  /* 0x0000000604057981 */ /* 0x004ea8000c1e1900 */
[----:B------:R-:W2:Y:S01]  /*0100*/  LDG.E R10, desc[UR6][R2.64] ;  /* 0x00000006020a7981 */ /* 0x000ea2000c1e1900 */
[----:B------:R-:W-:-:S04]  /*0110*/  IADD3 R0, PT, PT, R11, R0, RZ ;  /* 0x000000000b007210 */ /* 0x000fc80007ffe0ff */
[----:B------:R-:W-:Y:S02]  /*0120*/  ISETP.GE.AND P0, PT, R0, UR5, PT ;  /* 0x0000000500007c0c */ /* 0x000fe4000bf06270 */
[----:B--2---:R-:W-:-:S05]  /*0130*/  IADD3 R13, PT, PT, R10, R5, RZ ;  /* 0x000000050a0d7210 */ /* 0x004fca0007ffe0ff */
[----:B------:R1:W-:Y:S06]  /*0140*/  STG.E desc[UR6][R2.64], R13 ;  /* 0x0000000d02007986 */ /* 0x0003ec000c101906 */
[----:B------:R-:W-:Y:S05]  /*0150*/  @!P0 BRA `(.L_x_5) ;  /* 0xfffffffc00dc8947 */ /* 0x000fea000383ffff */
[----:B------:R-:W-:Y:S05]  /*0160*/  EXIT ;  /* 0x000000000000794d */ /* 0x000fea0003800000 */
.L_x_6:
        /* <DEDUP_REMOVED lines=9> */
.L_x_12:


//--------------------- .text._ZN7kernels9vectorAddEPiS0_S0_i --------------------------
	.section	.text._ZN7kernels9vectorAddEPiS0_S0_i,"ax",@progbits
	.align	128
        .global         _ZN7kernels9vectorAddEPiS0_S0_i
        .type           _ZN7kernels9vectorAddEPiS0_S0_i,@function
        .size           _ZN7kernels9vectorAddEPiS0_S0_i,(.L_x_13 - _ZN7kernels9vectorAddEPiS0_S0_i)
        .other          _ZN7kernels9vectorAddEPiS0_S0_i,@"STO_CUDA_ENTRY STV_DEFAULT"
_ZN7kernels9vectorAddEPiS0_S0_i:
.text._ZN7kernels9vectorAddEPiS0_S0_i:
        /* <DEDUP_REMOVED lines=14> */
.L_x_7:
[----:B---3--:R-:W-:-:S04]  /*00e0*/  IMAD.WIDE R2, R0, 0x4, R8 ;  /* 0x0000000400027825 */ /* 0x008fc800078e0208 */
[C---:B----4-:R-:W-:Y:S02]  /*00f0*/  IMAD.WIDE R4, R0.reuse, 0x4, R10 ;  /* 0x0000000400047825 */ /* 0x050fe400078e020a */
[----:B--2---:R-:W2:Y:S04]  /*0100*/  LDG.E R2, desc[UR6][R2.64] ;  /* 0x0000000602027981 */ /* 0x004ea8000c1e1900 */
[----:B------:R-:W2:Y:S01]  /*0110*/  LDG.E R5, desc[UR6][R4.64] ;  /* 0x0000000604057981 */ /* 0x000ea2000c1e1900 */
[----:B01----:R-:W-:Y:S01]  /*0120*/  IMAD.WIDE R6, R0, 0x4, R12 ;  /* 0x0000000400067825 */ /* 0x003fe200078e020c */
[----:B------:R-:W-:-:S04]  /*0130*/  IADD3 R0, PT, PT, R15, R0, RZ ;  /* 0x000000000f007210 */ /* 0x000fc80007ffe0ff */
[----:B------:R-:W-:Y:S02]  /*0140*/  ISETP.GE.AND P0, PT, R0, UR5, PT ;  /* 0x0000000500007c0c */ /* 0x000fe4000bf06270 */
[----:B--2---:R-:W-:-:S05]  /*0150*/  IADD3 R17, PT, PT, R2, R5, RZ ;  /* 0x0000000502117210 */ /* 0x004fca0007ffe0ff */
[----:B------:R1:W-:Y:S06]  /*0160*/  STG.E desc[UR6][R6.64], R17 ;  /* 0x0000001106007986 */ /* 0x0003ec000c101906 */
[----:B------:R-:W-:Y:S05]  /*0170*/  @!P0 BRA `(.L_x_7) ;  /* 0xfffffffc00d88947 */ /* 0x000fea000383ffff */
[----:B------:R-:W-:Y:S05]  /*0180*/  EXIT ;  /* 0x000000000000794d */ /* 0x000fea0003800000 */
.L_x_8:
        /* <DEDUP_REMOVED lines=15> */
.L_x_13:


//--------------------- .nv.shared.reserved.0     --------------------------
	.section	.nv.shared.reserved.0,"aw",@nobits
	.weak		__nv_reservedSMEM_offset_0_alias
	.size		__nv_reservedSMEM_offset_0_alias, 0, 64
	.other		__nv_reservedSMEM_offset_0_alias,@"STO_CUDA_RESERVED_SHARED STV_DEFAULT"
__nv_reservedSMEM_offset_0_alias:
	.zero		0
	.zero		64


//--------------------- .nv.constant0._ZN7kernels9transposeEPiS0_ii --------------------------
	.section	.nv.constant0._ZN7kernels9transposeEPiS0_ii,"a",@progbits
	.sectionflags	@""
	.align	4
.nv.constant0._ZN7kernels9transposeEPiS0_ii:
	.zero		920


//--------------------- .nv.constant0._ZN7kernels11vectorInSubEPiS0_i --------------------------
	.section	.nv.constant0._ZN7kernels11vectorInSubEPiS0_i,"a",@progbits
	.sectionflags	@""
	.align	4
.nv.constant0._ZN7kernels11vectorInSubEPiS0_i:
	.zero		916


//--------------------- .nv.constant0._ZN7kernels9vectorSubEPiS0_S0_i --------------------------
	.section	.nv.constant0._ZN7kernels9vectorSubEPiS0_S0_i,"a",@progbits
	.sectionflags	@""
	.align	4
.nv.constant0._ZN7kernels9vectorSubEPiS0_S0_i:
	.zero		924


//--------------------- .nv.constant0._ZN7kernels11vectorInAddEPiS0_i --------------------------
	.section	.nv.constant0._ZN7kernels11vectorInAddEPiS0_i,"a",@progbits
	.sectionflags	@""
	.align	4
.nv.constant0._ZN7kernels11vectorInAddEPiS0_i:
	.zero		916


//--------------------- .nv.constant0._ZN7kernels9vectorAddEPiS0_S0_i --------------------------
	.section	.nv.constant0._ZN7kernels9vectorAddEPiS0_S0_i,"a",@progbits
	.sectionflags	@""
	.align	4
.nv.constant0._ZN7kernels9vectorAddEPiS0_S0_i:
	.zero		924


//--------------------- SYMBOLS --------------------------

	.type		.nv.reservedSmem.offset0,@object
	.size		.nv.reservedSmem.offset0,0x4
